//
// Generated by NVIDIA NVVM Compiler
//
// Compiler Build ID: CL-36424714
// Cuda compilation tools, release 13.0, V13.0.88
// Based on NVVM 20.0.0
//

.version 9.0
.target sm_100
.address_size 64

	// .globl	_Z6matmulPfS_S_m

.visible .entry _Z6matmulPfS_S_m(
	.param .u64 .ptr .align 1 _Z6matmulPfS_S_m_param_0,
	.param .u64 .ptr .align 1 _Z6matmulPfS_S_m_param_1,
	.param .u64 .ptr .align 1 _Z6matmulPfS_S_m_param_2,
	.param .u64 _Z6matmulPfS_S_m_param_3
)
{
	.reg .pred 	%p<6>;
	.reg .b32 	%r<13>;
	.reg .b32 	%f<28>;
	.reg .b64 	%rd<36>;

	ld.param.u64 	%rd19, [_Z6matmulPfS_S_m_param_0];
	ld.param.u64 	%rd20, [_Z6matmulPfS_S_m_param_1];
	ld.param.u64 	%rd21, [_Z6matmulPfS_S_m_param_2];
	ld.param.u64 	%rd22, [_Z6matmulPfS_S_m_param_3];
	mov.u32 	%r3, %ctaid.x;
	mov.u32 	%r4, %ntid.x;
	mov.u32 	%r5, %tid.x;
	mad.lo.s32 	%r6, %r3, %r4, %r5;
	cvt.u64.u32 	%rd23, %r6;
	mul.lo.s64 	%rd32, %rd22, %rd23;
	mov.u32 	%r7, %ctaid.y;
	mov.u32 	%r8, %ntid.y;
	mov.u32 	%r9, %tid.y;
	mad.lo.s32 	%r10, %r7, %r8, %r9;
	cvt.u64.u32 	%rd24, %r10;
	mul.lo.s64 	%rd2, %rd22, %rd24;
	add.s64 	%rd3, %rd32, %rd22;
	setp.ge.u64 	%p1, %rd32, %rd3;
	@%p1 bra 	$L__BB0_8;
	add.s64 	%rd4, %rd2, %rd22;
	cvta.to.global.u64 	%rd25, %rd20;
	add.s64 	%rd5, %rd25, 16;
	cvta.to.global.u64 	%rd26, %rd21;
	add.s64 	%rd6, %rd26, 131072;
	cvta.to.global.u64 	%rd7, %rd19;
$L__BB0_2:
	setp.ge.u64 	%p2, %rd2, %rd4;
	@%p2 bra 	$L__BB0_7;
	shl.b64 	%rd9, %rd32, 13;
	shl.b64 	%rd27, %rd32, 15;
	add.s64 	%rd10, %rd5, %rd27;
	mov.u64 	%rd33, %rd2;
$L__BB0_4:
	shl.b64 	%rd28, %rd33, 2;
	add.s64 	%rd34, %rd6, %rd28;
	mov.f32 	%f27, 0f00000000;
	mov.b32 	%r12, 0;
	mov.u64 	%rd35, %rd10;
$L__BB0_5:
	ld.global.f32 	%f4, [%rd35+-16];
	ld.global.f32 	%f5, [%rd34+-131072];
	fma.rn.f32 	%f6, %f4, %f5, %f27;
	ld.global.f32 	%f7, [%rd35+-12];
	ld.global.f32 	%f8, [%rd34+-98304];
	fma.rn.f32 	%f9, %f7, %f8, %f6;
	ld.global.f32 	%f10, [%rd35+-8];
	ld.global.f32 	%f11, [%rd34+-65536];
	fma.rn.f32 	%f12, %f10, %f11, %f9;
	ld.global.f32 	%f13, [%rd35+-4];
	ld.global.f32 	%f14, [%rd34+-32768];
	fma.rn.f32 	%f15, %f13, %f14, %f12;
	ld.global.f32 	%f16, [%rd35];
	ld.global.f32 	%f17, [%rd34];
	fma.rn.f32 	%f18, %f16, %f17, %f15;
	ld.global.f32 	%f19, [%rd35+4];
	ld.global.f32 	%f20, [%rd34+32768];
	fma.rn.f32 	%f21, %f19, %f20, %f18;
	ld.global.f32 	%f22, [%rd35+8];
	ld.global.f32 	%f23, [%rd34+65536];
	fma.rn.f32 	%f24, %f22, %f23, %f21;
	ld.global.f32 	%f25, [%rd35+12];
	ld.global.f32 	%f26, [%rd34+98304];
	fma.rn.f32 	%f27, %f25, %f26, %f24;
	add.s32 	%r12, %r12, 8;
	add.s64 	%rd35, %rd35, 32;
	add.s64 	%rd34, %rd34, 262144;
	setp.ne.s32 	%p3, %r12, 8192;
	@%p3 bra 	$L__BB0_5;
	add.s64 	%rd29, %rd9, %rd33;
	shl.b64 	%rd30, %rd29, 2;
	add.s64 	%rd31, %rd7, %rd30;
	st.global.f32 	[%rd31], %f27;
	add.s64 	%rd33, %rd33, 1;
	setp.ne.s64 	%p4, %rd33, %rd4;
	@%p4 bra 	$L__BB0_4;
$L__BB0_7:
	add.s64 	%rd32, %rd32, 1;
	setp.ne.s64 	%p5, %rd32, %rd3;
	@%p5 bra 	$L__BB0_2;
$L__BB0_8:
	ret;

}


// ===== COMPILED SASS (sm_100) =====

	.target	sm_100

	.elftype	@"ET_EXEC"


//--------------------- .note.nv.tkinfo           --------------------------
	.section	.note.nv.tkinfo,"",@"SHT_NOTE"
	.sectionflags	@"SHF_NOTE_NV_TKINFO"
	.tkinfo
        /*0018*/ 	.word	0x00000002
        /*0030*/ 	.string	""
        /*0030*/ 	.string	"ptxas"
        /*0030*/ 	.string	"Cuda compilation tools, release 13.0, V13.0.88"
        /*0030*/ 	.string	"Build cuda_13.0.r13.0/compiler.36424714_0"
        /*0030*/ 	.string	"-arch sm_100 -m 64 "



//--------------------- .note.nv.cuinfo           --------------------------
	.section	.note.nv.cuinfo,"",@"SHT_NOTE"
	.sectionflags	@"SHF_NOTE_NV_CUINFO"
        /*0018*/ 	.short	0x0002
        /*001a*/ 	.short	0x0064
        /*001c*/ 	.short	0x0082
	.zero		2


//--------------------- .nv.info                  --------------------------
	.section	.nv.info,"",@"SHT_CUDA_INFO"
	.align	4


	//----- nvinfo : EIATTR_REGCOUNT
	.align		4
        /*0000*/ 	.byte	0x04, 0x2f
        /*0002*/ 	.short	(.L_1 - .L_0)
	.align		4
.L_0:
        /*0004*/ 	.word	index@(_Z6matmulPfS_S_m)
        /*0008*/ 	.word	0x0000001f


	//----- nvinfo : EIATTR_FRAME_SIZE
	.align		4
.L_1:
        /*000c*/ 	.byte	0x04, 0x11
        /*000e*/ 	.short	(.L_3 - .L_2)
	.align		4
.L_2:
        /*0010*/ 	.word	index@(_Z6matmulPfS_S_m)
        /*0014*/ 	.word	0x00000000


	//----- nvinfo : EIATTR_MIN_STACK_SIZE
	.align		4
.L_3:
        /*0018*/ 	.byte	0x04, 0x12
        /*001a*/ 	.short	(.L_5 - .L_4)
	.align		4
.L_4:
        /*001c*/ 	.word	index@(_Z6matmulPfS_S_m)
        /*0020*/ 	.word	0x00000000
.L_5:


//--------------------- .nv.compat                --------------------------
	.section	.nv.compat,"",@"SHT_CUDA_COMPAT_INFO"
	.align	4
        /*0000*/ 	.byte	0x02, 0x09, 0x00, 0x00, 0x02, 0x02, 0x01, 0x00, 0x02, 0x05, 0x05, 0x00, 0x03, 0x07, 0x01, 0x01
        /*0010*/ 	.byte	0x02, 0x03, 0x00, 0x00, 0x02, 0x06, 0x01, 0x00, 0x04, 0x0b, 0x08, 0x00, 0x09, 0x00, 0x00, 0x00
        /*0020*/ 	.byte	0x00, 0x00, 0x00, 0x00


//--------------------- .nv.info._Z6matmulPfS_S_m --------------------------
	.section	.nv.info._Z6matmulPfS_S_m,"",@"SHT_CUDA_INFO"
	.sectionflags	@""
	.align	4


	//----- nvinfo : EIATTR_CUDA_API_VERSION
	.align		4
        /*0000*/ 	.byte	0x04, 0x37
        /*0002*/ 	.short	(.L_7 - .L_6)
.L_6:
        /*0004*/ 	.word	0x00000082


	//----- nvinfo : EIATTR_KPARAM_INFO
	.align		4
.L_7:
        /*0008*/ 	.byte	0x04, 0x17
        /*000a*/ 	.short	(.L_9 - .L_8)
.L_8:
        /*000c*/ 	.word	0x00000000
        /*0010*/ 	.short	0x0003
        /*0012*/ 	.short	0x0018
        /*0014*/ 	.byte	0x00, 0xf0, 0x21, 0x00


	//----- nvinfo : EIATTR_KPARAM_INFO
	.align		4
.L_9:
        /*0018*/ 	.byte	0x04, 0x17
        /*001a*/ 	.short	(.L_11 - .L_10)
.L_10:
        /*001c*/ 	.word	0x00000000
        /*0020*/ 	.short	0x0002
        /*0022*/ 	.short	0x0010
        /*0024*/ 	.byte	0x00, 0xf5, 0x21, 0x00


	//----- nvinfo : EIATTR_KPARAM_INFO
	.align		4
.L_11:
        /*0028*/ 	.byte	0x04, 0x17
        /*002a*/ 	.short	(.L_13 - .L_12)
.L_12:
        /*002c*/ 	.word	0x00000000
        /*0030*/ 	.short	0x0001
        /*0032*/ 	.short	0x0008
        /*0034*/ 	.byte	0x00, 0xf5, 0x21, 0x00


	//----- nvinfo : EIATTR_KPARAM_INFO
	.align		4
.L_13:
        /*0038*/ 	.byte	0x04, 0x17
        /*003a*/ 	.short	(.L_15 - .L_14)
.L_14:
        /*003c*/ 	.word	0x00000000
        /*0040*/ 	.short	0x0000
        /*0042*/ 	.short	0x0000
        /*0044*/ 	.byte	0x00, 0xf5, 0x21, 0x00


	//----- nvinfo : EIATTR_SPARSE_MMA_MASK
	.align		4
.L_15:
        /*0048*/ 	.byte	0x03, 0x50
        /*004a*/ 	.short	0x0000


	//----- nvinfo : EIATTR_MAXREG_COUNT
	.align		4
        /*004c*/ 	.byte	0x03, 0x1b
        /*004e*/ 	.short	0x00ff


	//----- nvinfo : EIATTR_MERCURY_ISA_VERSION
	.align		4
        /*0050*/ 	.byte	0x03, 0x5f
        /*0052*/ 	.short	0x0101


	//----- nvinfo : EIATTR_VRC_CTA_INIT_COUNT
	.align		4
        /*0054*/ 	.byte	0x02, 0x4a
	.zero		1
	.zero		1


	//----- nvinfo : EIATTR_EXIT_INSTR_OFFSETS
	.align		4
        /*0058*/ 	.byte	0x04, 0x1c
        /*005a*/ 	.short	(.L_17 - .L_16)


	//   ....[0]....
.L_16:
        /*005c*/ 	.word	0x00000100


	//   ....[1]....
        /*0060*/ 	.word	0x00001070


	//----- nvinfo : EIATTR_CRS_STACK_SIZE
	.align		4
.L_17:
        /*0064*/ 	.byte	0x04, 0x1e
        /*0066*/ 	.short	(.L_19 - .L_18)
.L_18:
        /*0068*/ 	.word	0x00000000


	//----- nvinfo : EIATTR_CBANK_PARAM_SIZE
	.align		4
.L_19:
        /*006c*/ 	.byte	0x03, 0x19
        /*006e*/ 	.short	0x0020


	//----- nvinfo : EIATTR_PARAM_CBANK
	.align		4
        /*0070*/ 	.byte	0x04, 0x0a
        /*0072*/ 	.short	(.L_21 - .L_20)
	.align		4
.L_20:
        /*0074*/ 	.word	index@(.nv.constant0._Z6matmulPfS_S_m)
        /*0078*/ 	.short	0x0380
        /*007a*/ 	.short	0x0020


	//----- nvinfo : EIATTR_SW_WAR
	.align		4
.L_21:
        /*007c*/ 	.byte	0x04, 0x36
        /*007e*/ 	.short	(.L_23 - .L_22)
.L_22:
        /*0080*/ 	.word	0x00000008
.L_23:


//--------------------- .nv.callgraph             --------------------------
	.section	.nv.callgraph,"",@"SHT_CUDA_CALLGRAPH"
	.align	4
	.sectionentsize	8
	.align		4
        /*0000*/ 	.word	0x00000000
	.align		4
        /*0004*/ 	.word	0xffffffff
	.align		4
        /*0008*/ 	.word	0x00000000
	.align		4
        /*000c*/ 	.word	0xfffffffe
	.align		4
        /*0010*/ 	.word	0x00000000
	.align		4
        /*0014*/ 	.word	0xfffffffd
	.align		4
        /*0018*/ 	.word	0x00000000
	.align		4
        /*001c*/ 	.word	0xfffffffc


//--------------------- .text._Z6matmulPfS_S_m    --------------------------
	.section	.text._Z6matmulPfS_S_m,"ax",@progbits
	.align	128
        .global         _Z6matmulPfS_S_m
        .type           _Z6matmulPfS_S_m,@function
        .size           _Z6matmulPfS_S_m,(.L_x_6 - _Z6matmulPfS_S_m)
        .other          _Z6matmulPfS_S_m,@"STO_CUDA_ENTRY STV_DEFAULT"
_Z6matmulPfS_S_m:
.text._Z6matmulPfS_S_m:
[----:B------:R-:W-:Y:S01]  /*0000*/  LDC R1, c[0x0][0x37c] ;  /* 0x0000df00ff017b82 */ /* 0x000fe20000000800 */
[----:B------:R-:W0:Y:S07]  /*0010*/  S2R R0, SR_TID.X ;  /* 0x0000000000007919 */ /* 0x000e2e0000002100 */
[----:B------:R-:W0:Y:S01]  /*0020*/  S2UR UR4, SR_CTAID.X ;  /* 0x00000000000479c3 */ /* 0x000e220000002500 */
[----:B------:R-:W1:Y:S01]  /*0030*/  LDCU.64 UR10, c[0x0][0x398] ;  /* 0x00007300ff0a77ac */ /* 0x000e620008000a00 */
[----:B------:R-:W2:Y:S06]  /*0040*/  S2R R2, SR_TID.Y ;  /* 0x0000000000027919 */ /* 0x000eac0000002200 */
[----:B------:R-:W0:Y:S08]  /*0050*/  LDC R3, c[0x0][0x360] ;  /* 0x0000d800ff037b82 */ /* 0x000e300000000800 */
[----:B------:R-:W2:Y:S01]  /*0060*/  LDC R9, c[0x0][0x364] ;  /* 0x0000d900ff097b82 */ /* 0x000ea20000000800 */
[----:B0-----:R-:W-:-:S07]  /*0070*/  IMAD R3, R3, UR4, R0 ;  /* 0x0000000403037c24 */ /* 0x001fce000f8e0200 */
[----:B------:R-:W2:Y:S01]  /*0080*/  S2UR UR4, SR_CTAID.Y ;  /* 0x00000000000479c3 */ /* 0x000ea20000002600 */
[----:B-1----:R-:W-:-:S04]  /*0090*/  IMAD.WIDE.U32 R10, R3, UR10, RZ ;  /* 0x0000000a030a7c25 */ /* 0x002fc8000f8e00ff */
[----:B------:R-:W-:Y:S01]  /*00a0*/  IMAD R13, R3, UR11, R11 ;  /* 0x0000000b030d7c24 */ /* 0x000fe2000f8e020b */
[----:B------:R-:W-:-:S04]  /*00b0*/  IADD3 R0, P1, PT, R10, UR10, RZ ;  /* 0x0000000a0a007c10 */ /* 0x000fc8000ff3e0ff */
[----:B------:R-:W-:Y:S02]  /*00c0*/  ISETP.GE.U32.AND P0, PT, R10, R0, PT ;  /* 0x000000000a00720c */ /* 0x000fe40003f06070 */
[----:B------:R-:W-:-:S04]  /*00d0*/  IADD3.X R8, PT, PT, R13, UR11, RZ, P1, !PT ;  /* 0x0000000b0d087c10 */ /* 0x000fc80008ffe4ff */
[----:B------:R-:W-:Y:S01]  /*00e0*/  ISETP.GE.U32.AND.EX P0, PT, R13, R8, PT, P0 ;  /* 0x000000080d00720c */ /* 0x000fe20003f06100 */
[----:B--2---:R-:W-:-:S12]  /*00f0*/  IMAD R9, R9, UR4, R2 ;  /* 0x0000000409097c24 */ /* 0x004fd8000f8e0202 */
[----:B------:R-:W-:Y:S05]  /*0100*/  @P0 EXIT ;  /* 0x000000000000094d */ /* 0x000fea0003800000 */
[----:B------:R-:W0:Y:S01]  /*0110*/  LDCU.64 UR6, c[0x0][0x388] ;  /* 0x00007100ff0677ac */ /* 0x000e220008000a00 */
[C---:B------:R-:W-:Y:S01]  /*0120*/  IMAD.WIDE.U32 R2, R9.reuse, UR10, RZ ;  /* 0x0000000a09027c25 */ /* 0x040fe2000f8e00ff */
[----:B------:R-:W1:Y:S03]  /*0130*/  LDCU.64 UR4, c[0x0][0x390] ;  /* 0x00007200ff0477ac */ /* 0x000e660008000a00 */
[----:B------:R-:W-:Y:S01]  /*0140*/  IMAD R9, R9, UR11, R3 ;  /* 0x0000000b09097c24 */ /* 0x000fe2000f8e0203 */
[----:B------:R-:W-:Y:S01]  /*0150*/  IADD3 R11, P0, PT, R2, UR10, RZ ;  /* 0x0000000a020b7c10 */ /* 0x000fe2000ff1e0ff */
[----:B------:R-:W2:Y:S03]  /*0160*/  LDCU.64 UR8, c[0x0][0x358] ;  /* 0x00006b00ff0877ac */ /* 0x000ea60008000a00 */
[----:B------:R-:W-:Y:S01]  /*0170*/  IADD3.X R12, PT, PT, R9, UR11, RZ, P0, !PT ;  /* 0x0000000b090c7c10 */ /* 0x000fe200087fe4ff */
[----:B0-----:R-:W-:-:S02]  /*0180*/  UIADD3 UR6, UP0, UPT, UR6, 0x10, URZ ;  /* 0x0000001006067890 */ /* 0x001fc4000ff1e0ff */
[----:B-1----:R-:W-:Y:S02]  /*0190*/  UIADD3 UR4, UP1, UPT, UR4, 0x20000, URZ ;  /* 0x0002000004047890 */ /* 0x002fe4000ff3e0ff */
[----:B------:R-:W-:Y:S02]  /*01a0*/  UIADD3.X UR7, UPT, UPT, URZ, UR7, URZ, UP0, !UPT ;  /* 0x00000007ff077290 */ /* 0x000fe400087fe4ff */
[----:B------:R-:W-:-:S12]  /*01b0*/  UIADD3.X UR5, UPT, UPT, URZ, UR5, URZ, UP1, !UPT ;  /* 0x00000005ff057290 */ /* 0x000fd80008ffe4ff */
.L_x_4:
[----:B------:R-:W-:Y:S01]  /*01c0*/  ISETP.GE.U32.AND P0, PT, R2, R11, PT ;  /* 0x0000000b0200720c */ /* 0x000fe20003f06070 */
[----:B------:R-:W-:Y:S03]  /*01d0*/  BSSY.RECONVERGENT B0, `(.L_x_0) ;  /* 0x00000e4000007945 */ /* 0x000fe60003800200 */
[----:B------:R-:W-:-:S13]  /*01e0*/  ISETP.GE.U32.AND.EX P0, PT, R9, R12, PT, P0 ;  /* 0x0000000c0900720c */ /* 0x000fda0003f06100 */
[----:B------:R-:W-:Y:S05]  /*01f0*/  @P0 BRA `(.L_x_1) ;  /* 0x0000000c00840947 */ /* 0x000fea0003800000 */
[C---:B------:R-:W-:Y:S02]  /*0200*/  LEA R14, P0, R10.reuse, UR6, 0xf ;  /* 0x000000060a0e7c11 */ /* 0x040fe4000f8078ff */
[C-C-:B------:R-:W-:Y:S02]  /*0210*/  SHF.L.U64.HI R15, R10.reuse, 0xd, R13.reuse ;  /* 0x0000000d0a0f7819 */ /* 0x140fe4000001020d */
[C---:B------:R-:W-:Y:S02]  /*0220*/  SHF.L.U32 R16, R10.reuse, 0xd, RZ ;  /* 0x0000000d0a107819 */ /* 0x040fe400000006ff */
[----:B------:R-:W-:Y:S02]  /*0230*/  MOV R17, R2 ;  /* 0x0000000200117202 */ /* 0x000fe40000000f00 */
[----:B------:R-:W-:Y:S02]  /*0240*/  MOV R18, R9 ;  /* 0x0000000900127202 */ /* 0x000fe40000000f00 */
[----:B------:R-:W-:-:S07]  /*0250*/  LEA.HI.X R19, R10, UR7, R13, 0xf, P0 ;  /* 0x000000070a137c11 */ /* 0x000fce00080f7c0d */
.L_x_3:
[C---:B------:R-:W-:Y:S02]  /*0260*/  LEA R25, P0, R17.reuse, UR4, 0x2 ;  /* 0x0000000411197c11 */ /* 0x040fe4000f8010ff */
[----:B------:R-:W-:Y:S02]  /*0270*/  CS2R R20, SRZ ;  /* 0x0000000000147805 */ /* 0x000fe4000001ff00 */
[----:B------:R-:W-:Y:S02]  /*0280*/  MOV R23, R14 ;  /* 0x0000000e00177202 */ /* 0x000fe40000000f00 */
[----:B------:R-:W-:Y:S02]  /*0290*/  MOV R24, R19 ;  /* 0x0000001300187202 */ /* 0x000fe40000000f00 */
[----:B------:R-:W-:-:S07]  /*02a0*/  LEA.HI.X R28, R17, UR5, R18, 0x2, P0 ;  /* 0x00000005111c7c11 */ /* 0x000fce00080f1412 */
.L_x_2:
[----:B------:R-:W-:Y:S02]  /*02b0*/  MOV R4, R25 ;  /* 0x0000001900047202 */ /* 0x000fe40000000f00 */
[----:B------:R-:W-:Y:S02]  /*02c0*/  MOV R5, R28 ;  /* 0x0000001c00057202 */ /* 0x000fe40000000f00 */
[----:B------:R-:W-:Y:S02]  /*02d0*/  MOV R6, R23 ;  /* 0x0000001700067202 */ /* 0x000fe40000000f00 */
[----:B------:R-:W-:Y:S01]  /*02e0*/  MOV R7, R24 ;  /* 0x0000001800077202 */ /* 0x000fe20000000f00 */
[----:B--2---:R-:W2:Y:S04]  /*02f0*/  LDG.E R23, desc[UR8][R4.64+-0x20000] ;  /* 0xfe00000804177981 */ /* 0x004ea8000c1e1900 */
[----:B------:R-:W2:Y:S04]  /*0300*/  LDG.E R22, desc[UR8][R6.64+-0x10] ;  /* 0xfffff00806167981 */ /* 0x000ea8000c1e1900 */
[----:B------:R-:W3:Y:S04]  /*0310*/  LDG.E R25, desc[UR8][R6.64+-0xc] ;  /* 0xfffff40806197981 */ /* 0x000ee8000c1e1900 */
[----:B------:R-:W3:Y:S01]  /*0320*/  LDG.E R24, desc[UR8][R4.64+-0x18000] ;  /* 0xfe80000804187981 */ /* 0x000ee2000c1e1900 */
[----:B--2---:R-:W-:-:S03]  /*0330*/  FFMA R22, R22, R23, R21 ;  /* 0x0000001716167223 */ /* 0x004fc60000000015 */
[----:B------:R-:W2:Y:S04]  /*0340*/  LDG.E R21, desc[UR8][R6.64+-0x8] ;  /* 0xfffff80806157981 */ /* 0x000ea8000c1e1900 */
[----:B------:R-:W2:Y:S01]  /*0350*/  LDG.E R23, desc[UR8][R4.64+-0x10000] ;  /* 0xff00000804177981 */ /* 0x000ea2000c1e1900 */
[----:B---3--:R-:W-:-:S03]  /*0360*/  FFMA R22, R25, R24, R22 ;  /* 0x0000001819167223 */ /* 0x008fc60000000016 */
        /* <DEDUP_REMOVED lines=163> */
[----:B------:R-:W3:Y:S04]  /*0da0*/  LDG.E R23, desc[UR8][R4.64+0x1a8000] ;  /* 0x1a80000804177981 */ /* 0x000ee8000c1e1900 */
[----:B------:R-:W4:Y:S01]  /*0db0*/  LDG.E R25, desc[UR8][R4.64+0x1b0000] ;  /* 0x1b00000804197981 */ /* 0x000f22000c1e1900 */
[----:B--2---:R-:W-:-:S03]  /*0dc0*/  FFMA R21, R21, R22, R26 ;  /* 0x0000001615157223 */ /* 0x004fc6000000001a */
[----:B------:R-:W4:Y:S04]  /*0dd0*/  LDG.E R22, desc[UR8][R6.64+0xd8] ;  /* 0x0000d80806167981 */ /* 0x000f28000c1e1900 */
[----:B------:R-:W2:Y:S01]  /*0de0*/  LDG.E R26, desc[UR8][R6.64+0xe8] ;  /* 0x0000e808061a7981 */ /* 0x000ea2000c1e1900 */
[----:B---3--:R-:W-:-:S03]  /*0df0*/  FFMA R21, R24, R23, R21 ;  /* 0x0000001718157223 */ /* 0x008fc60000000015 */
[----:B------:R-:W3:Y:S04]  /*0e00*/  LDG.E R24, desc[UR8][R6.64+0xdc] ;  /* 0x0000dc0806187981 */ /* 0x000ee8000c1e1900 */
[----:B------:R-:W3:Y:S01]  /*0e10*/  LDG.E R23, desc[UR8][R4.64+0x1b8000] ;  /* 0x1b80000804177981 */ /* 0x000ee2000c1e1900 */
[----:B----4-:R-:W-:-:S03]  /*0e20*/  FFMA R21, R22, R25, R21 ;  /* 0x0000001916157223 */ /* 0x010fc60000000015 */
[----:B------:R-:W4:Y:S04]  /*0e30*/  LDG.E R22, desc[UR8][R6.64+0xe0] ;  /* 0x0000e00806167981 */ /* 0x000f28000c1e1900 */
[----:B------:R-:W4:Y:S01]  /*0e40*/  LDG.E R25, desc[UR8][R4.64+0x1c0000] ;  /* 0x1c00000804197981 */ /* 0x000f22000c1e1900 */
[----:B---3--:R-:W-:-:S03]  /*0e50*/  FFMA R21, R24, R23, R21 ;  /* 0x0000001718157223 */ /* 0x008fc60000000015 */
[----:B------:R-:W3:Y:S04]  /*0e60*/  LDG.E R24, desc[UR8][R6.64+0xe4] ;  /* 0x0000e40806187981 */ /* 0x000ee8000c1e1900 */
[----:B------:R-:W3:Y:S01]  /*0e70*/  LDG.E R23, desc[UR8][R4.64+0x1c8000] ;  /* 0x1c80000804177981 */ /* 0x000ee2000c1e1900 */
[----:B------:R-:W-:Y:S01]  /*0e80*/  IADD3 R20, PT, PT, R20, 0x40, RZ ;  /* 0x0000004014147810 */ /* 0x000fe20007ffe0ff */
[----:B----4-:R-:W-:Y:S02]  /*0e90*/  FFMA R21, R22, R25, R21 ;  /* 0x0000001916157223 */ /* 0x010fe40000000015 */
[----:B------:R-:W2:Y:S04]  /*0ea0*/  LDG.E R25, desc[UR8][R4.64+0x1d0000] ;  /* 0x1d00000804197981 */ /* 0x000ea8000c1e1900 */
[----:B------:R-:W4:Y:S01]  /*0eb0*/  LDG.E R22, desc[UR8][R4.64+0x1d8000] ;  /* 0x1d80000804167981 */ /* 0x000f22000c1e1900 */
[----:B---3--:R-:W-:-:S03]  /*0ec0*/  FFMA R23, R24, R23, R21 ;  /* 0x0000001718177223 */ /* 0x008fc60000000015 */
[----:B------:R-:W4:Y:S01]  /*0ed0*/  LDG.E R21, desc[UR8][R6.64+0xec] ;  /* 0x0000ec0806157981 */ /* 0x000f22000c1e1900 */
[----:B------:R-:W-:Y:S01]  /*0ee0*/  ISETP.NE.AND P0, PT, R20, 0x2000, PT ;  /* 0x000020001400780c */ /* 0x000fe20003f05270 */
[----:B--2---:R-:W-:Y:S01]  /*0ef0*/  FFMA R26, R26, R25, R23 ;  /* 0x000000191a1a7223 */ /* 0x004fe20000000017 */
[----:B------:R-:W-:Y:S02]  /*0f00*/  IADD3 R23, P1, PT, R6, 0x100, RZ ;  /* 0x0000010006177810 */ /* 0x000fe40007f3e0ff */
[----:B------:R-:W-:Y:S02]  /*0f10*/  IADD3 R25, P2, PT, R4, 0x200000, RZ ;  /* 0x0020000004197810 */ /* 0x000fe40007f5e0ff */
[----:B------:R-:W-:Y:S02]  /*0f20*/  IADD3.X R24, PT, PT, RZ, R7, RZ, P1, !PT ;  /* 0x00000007ff187210 */ /* 0x000fe40000ffe4ff */
[----:B------:R-:W-:Y:S01]  /*0f30*/  IADD3.X R28, PT, PT, RZ, R5, RZ, P2, !PT ;  /* 0x00000005ff1c7210 */ /* 0x000fe200017fe4ff */
[----:B----4-:R-:W-:-:S04]  /*0f40*/  FFMA R21, R21, R22, R26 ;  /* 0x0000001615157223 */ /* 0x010fc8000000001a */
[----:B------:R-:W-:Y:S05]  /*0f50*/  @P0 BRA `(.L_x_2) ;  /* 0xfffffff000d40947 */ /* 0x000fea000383ffff */
[----:B------:R-:W0:Y:S01]  /*0f60*/  LDCU.64 UR10, c[0x0][0x380] ;  /* 0x00007000ff0a77ac */ /* 0x000e220008000a00 */
[----:B------:R-:W-:-:S04]  /*0f70*/  IADD3 R5, P0, PT, R17, R16, RZ ;  /* 0x0000001011057210 */ /* 0x000fc80007f1e0ff */
[----:B------:R-:W-:Y:S02]  /*0f80*/  IADD3.X R6, PT, PT, R18, R15, RZ, P0, !PT ;  /* 0x0000000f12067210 */ /* 0x000fe400007fe4ff */
[----:B0-----:R-:W-:-:S04]  /*0f90*/  LEA R4, P0, R5, UR10, 0x2 ;  /* 0x0000000a05047c11 */ /* 0x001fc8000f8010ff */
[----:B------:R-:W-:Y:S02]  /*0fa0*/  LEA.HI.X R5, R5, UR11, R6, 0x2, P0 ;  /* 0x0000000b05057c11 */ /* 0x000fe400080f1406 */
[----:B------:R-:W-:-:S03]  /*0fb0*/  IADD3 R17, P0, PT, R17, 0x1, RZ ;  /* 0x0000000111117810 */ /* 0x000fc60007f1e0ff */
[----:B------:R0:W-:Y:S01]  /*0fc0*/  STG.E desc[UR8][R4.64], R21 ;  /* 0x0000001504007986 */ /* 0x0001e2000c101908 */
[----:B------:R-:W-:Y:S02]  /*0fd0*/  IADD3.X R18, PT, PT, RZ, R18, RZ, P0, !PT ;  /* 0x00000012ff127210 */ /* 0x000fe400007fe4ff */
[----:B------:R-:W-:-:S04]  /*0fe0*/  ISETP.NE.U32.AND P0, PT, R17, R11, PT ;  /* 0x0000000b1100720c */ /* 0x000fc80003f05070 */
[----:B------:R-:W-:-:S13]  /*0ff0*/  ISETP.NE.AND.EX P0, PT, R18, R12, PT, P0 ;  /* 0x0000000c1200720c */ /* 0x000fda0003f05300 */
[----:B0-----:R-:W-:Y:S05]  /*1000*/  @P0 BRA `(.L_x_3) ;  /* 0xfffffff000940947 */ /* 0x001fea000383ffff */
.L_x_1:
[----:B--2---:R-:W-:Y:S05]  /*1010*/  BSYNC.RECONVERGENT B0 ;  /* 0x0000000000007941 */ /* 0x004fea0003800200 */
.L_x_0:
[----:B------:R-:W-:-:S04]  /*1020*/  IADD3 R10, P0, PT, R10, 0x1, RZ ;  /* 0x000000010a0a7810 */ /* 0x000fc80007f1e0ff */
[----:B------:R-:W-:Y:S02]  /*1030*/  IADD3.X R13, PT, PT, RZ, R13, RZ, P0, !PT ;  /* 0x0000000dff0d7210 */ /* 0x000fe400007fe4ff */
[----:B------:R-:W-:-:S04]  /*1040*/  ISETP.NE.U32.AND P0, PT, R10, R0, PT ;  /* 0x000000000a00720c */ /* 0x000fc80003f05070 */
[----:B------:R-:W-:-:S13]  /*1050*/  ISETP.NE.AND.EX P0, PT, R13, R8, PT, P0 ;  /* 0x000000080d00720c */ /* 0x000fda0003f05300 */
[----:B------:R-:W-:Y:S05]  /*1060*/  @P0 BRA `(.L_x_4) ;  /* 0xfffffff000540947 */ /* 0x000fea000383ffff */
[----:B------:R-:W-:Y:S05]  /*1070*/  EXIT ;  /* 0x000000000000794d */ /* 0x000fea0003800000 */
.L_x_5:
[----:B------:R-:W-:-:S00]  /*1080*/  BRA `(.L_x_5) ;  /* 0xfffffffc00fc7947 */ /* 0x000fc0000383ffff */
[----:B------:R-:W-:-:S00]  /*1090*/  NOP ;  /* 0x0000000000007918 */ /* 0x000fc00000000000 */
        /* <DEDUP_REMOVED lines=14> */
.L_x_6:


//--------------------- .nv.shared.reserved.0     --------------------------
	.section	.nv.shared.reserved.0,"aw",@nobits
	.weak		__nv_reservedSMEM_offset_0_alias
	.size		__nv_reservedSMEM_offset_0_alias, 0, 64
	.other		__nv_reservedSMEM_offset_0_alias,@"STO_CUDA_RESERVED_SHARED STV_DEFAULT"
__nv_reservedSMEM_offset_0_alias:
	.zero		0
	.zero		64


//--------------------- .nv.constant0._Z6matmulPfS_S_m --------------------------
	.section	.nv.constant0._Z6matmulPfS_S_m,"a",@progbits
	.sectionflags	@""
	.align	4
.nv.constant0._Z6matmulPfS_S_m:
	.zero		928


//--------------------- SYMBOLS --------------------------

	.type		.nv.reservedSmem.offset0,@object
	.size		.nv.reservedSmem.offset0,0x4
